//
// Generated by NVIDIA NVVM Compiler
//
// Compiler Build ID: CL-36424714
// Cuda compilation tools, release 13.0, V13.0.88
// Based on NVVM 20.0.0
//

.version 9.0
.target sm_100
.address_size 64

	// .globl	default_function_kernel

.visible .entry default_function_kernel(
	.param .u64 .ptr .align 1 default_function_kernel_param_0,
	.param .u64 .ptr .align 1 default_function_kernel_param_1
)
{
	.reg .pred 	%p<2>;
	.reg .b32 	%r<5>;
	.reg .b32 	%f<52>;
	.reg .b64 	%rd<9>;

	ld.param.u64 	%rd5, [default_function_kernel_param_0];
	ld.param.u64 	%rd4, [default_function_kernel_param_1];
	cvta.to.global.u64 	%rd6, %rd5;
	add.s64 	%rd8, %rd6, 48;
	mov.b32 	%r4, 0;
	mov.f32 	%f51, 0f3F800000;
$L__BB0_1:
	ld.global.nc.f32 	%f4, [%rd8+-48];
	mul.f32 	%f5, %f51, %f4;
	ld.global.nc.f32 	%f6, [%rd8+-44];
	mul.f32 	%f7, %f5, %f6;
	ld.global.nc.f32 	%f8, [%rd8+-40];
	mul.f32 	%f9, %f7, %f8;
	ld.global.nc.f32 	%f10, [%rd8+-36];
	mul.f32 	%f11, %f9, %f10;
	ld.global.nc.f32 	%f12, [%rd8+-32];
	mul.f32 	%f13, %f11, %f12;
	ld.global.nc.f32 	%f14, [%rd8+-28];
	mul.f32 	%f15, %f13, %f14;
	ld.global.nc.f32 	%f16, [%rd8+-24];
	mul.f32 	%f17, %f15, %f16;
	ld.global.nc.f32 	%f18, [%rd8+-20];
	mul.f32 	%f19, %f17, %f18;
	ld.global.nc.f32 	%f20, [%rd8+-16];
	mul.f32 	%f21, %f19, %f20;
	ld.global.nc.f32 	%f22, [%rd8+-12];
	mul.f32 	%f23, %f21, %f22;
	ld.global.nc.f32 	%f24, [%rd8+-8];
	mul.f32 	%f25, %f23, %f24;
	ld.global.nc.f32 	%f26, [%rd8+-4];
	mul.f32 	%f27, %f25, %f26;
	ld.global.nc.f32 	%f28, [%rd8];
	mul.f32 	%f29, %f27, %f28;
	ld.global.nc.f32 	%f30, [%rd8+4];
	mul.f32 	%f31, %f29, %f30;
	ld.global.nc.f32 	%f32, [%rd8+8];
	mul.f32 	%f33, %f31, %f32;
	ld.global.nc.f32 	%f34, [%rd8+12];
	mul.f32 	%f35, %f33, %f34;
	ld.global.nc.f32 	%f36, [%rd8+16];
	mul.f32 	%f37, %f35, %f36;
	ld.global.nc.f32 	%f38, [%rd8+20];
	mul.f32 	%f39, %f37, %f38;
	ld.global.nc.f32 	%f40, [%rd8+24];
	mul.f32 	%f41, %f39, %f40;
	ld.global.nc.f32 	%f42, [%rd8+28];
	mul.f32 	%f43, %f41, %f42;
	ld.global.nc.f32 	%f44, [%rd8+32];
	mul.f32 	%f45, %f43, %f44;
	ld.global.nc.f32 	%f46, [%rd8+36];
	mul.f32 	%f47, %f45, %f46;
	ld.global.nc.f32 	%f48, [%rd8+40];
	mul.f32 	%f49, %f47, %f48;
	ld.global.nc.f32 	%f50, [%rd8+44];
	mul.f32 	%f51, %f49, %f50;
	add.s32 	%r4, %r4, 1;
	add.s64 	%rd8, %rd8, 96;
	setp.ne.s32 	%p1, %r4, 16;
	@%p1 bra 	$L__BB0_1;
	cvta.to.global.u64 	%rd7, %rd4;
	st.global.f32 	[%rd7], %f51;
	ret;

}


// ===== COMPILED SASS (sm_100) =====

	.target	sm_100

	.elftype	@"ET_EXEC"


//--------------------- .note.nv.tkinfo           --------------------------
	.section	.note.nv.tkinfo,"",@"SHT_NOTE"
	.sectionflags	@"SHF_NOTE_NV_TKINFO"
	.tkinfo
        /*0018*/ 	.word	0x00000002
        /*0030*/ 	.string	""
        /*0030*/ 	.string	"ptxas"
        /*0030*/ 	.string	"Cuda compilation tools, release 13.0, V13.0.88"
        /*0030*/ 	.string	"Build cuda_13.0.r13.0/compiler.36424714_0"
        /*0030*/ 	.string	"-arch sm_100 -m 64 "



//--------------------- .note.nv.cuinfo           --------------------------
	.section	.note.nv.cuinfo,"",@"SHT_NOTE"
	.sectionflags	@"SHF_NOTE_NV_CUINFO"
        /*0018*/ 	.short	0x0002
        /*001a*/ 	.short	0x0064
        /*001c*/ 	.short	0x0082
	.zero		2


//--------------------- .nv.info                  --------------------------
	.section	.nv.info,"",@"SHT_CUDA_INFO"
	.align	4


	//----- nvinfo : EIATTR_REGCOUNT
	.align		4
        /*0000*/ 	.byte	0x04, 0x2f
        /*0002*/ 	.short	(.L_1 - .L_0)
	.align		4
.L_0:
        /*0004*/ 	.word	index@(default_function_kernel)
        /*0008*/ 	.word	0x0000001e


	//----- nvinfo : EIATTR_FRAME_SIZE
	.align		4
.L_1:
        /*000c*/ 	.byte	0x04, 0x11
        /*000e*/ 	.short	(.L_3 - .L_2)
	.align		4
.L_2:
        /*0010*/ 	.word	index@(default_function_kernel)
        /*0014*/ 	.word	0x00000000


	//----- nvinfo : EIATTR_MIN_STACK_SIZE
	.align		4
.L_3:
        /*0018*/ 	.byte	0x04, 0x12
        /*001a*/ 	.short	(.L_5 - .L_4)
	.align		4
.L_4:
        /*001c*/ 	.word	index@(default_function_kernel)
        /*0020*/ 	.word	0x00000000
.L_5:


//--------------------- .nv.compat                --------------------------
	.section	.nv.compat,"",@"SHT_CUDA_COMPAT_INFO"
	.align	4
        /*0000*/ 	.byte	0x02, 0x09, 0x00, 0x00, 0x02, 0x02, 0x01, 0x00, 0x02, 0x05, 0x05, 0x00, 0x03, 0x07, 0x01, 0x01
        /*0010*/ 	.byte	0x02, 0x03, 0x00, 0x00, 0x02, 0x06, 0x01, 0x00, 0x04, 0x0b, 0x08, 0x00, 0x09, 0x00, 0x00, 0x00
        /*0020*/ 	.byte	0x00, 0x00, 0x00, 0x00


//--------------------- .nv.info.default_function_kernel --------------------------
	.section	.nv.info.default_function_kernel,"",@"SHT_CUDA_INFO"
	.sectionflags	@""
	.align	4


	//----- nvinfo : EIATTR_CUDA_API_VERSION
	.align		4
        /*0000*/ 	.byte	0x04, 0x37
        /*0002*/ 	.short	(.L_7 - .L_6)
.L_6:
        /*0004*/ 	.word	0x00000082


	//----- nvinfo : EIATTR_KPARAM_INFO
	.align		4
.L_7:
        /*0008*/ 	.byte	0x04, 0x17
        /*000a*/ 	.short	(.L_9 - .L_8)
.L_8:
        /*000c*/ 	.word	0x00000000
        /*0010*/ 	.short	0x0001
        /*0012*/ 	.short	0x0008
        /*0014*/ 	.byte	0x00, 0xf5, 0x21, 0x00


	//----- nvinfo : EIATTR_KPARAM_INFO
	.align		4
.L_9:
        /*0018*/ 	.byte	0x04, 0x17
        /*001a*/ 	.short	(.L_11 - .L_10)
.L_10:
        /*001c*/ 	.word	0x00000000
        /*0020*/ 	.short	0x0000
        /*0022*/ 	.short	0x0000
        /*0024*/ 	.byte	0x00, 0xf5, 0x21, 0x00


	//----- nvinfo : EIATTR_SPARSE_MMA_MASK
	.align		4
.L_11:
        /*0028*/ 	.byte	0x03, 0x50
        /*002a*/ 	.short	0x0000


	//----- nvinfo : EIATTR_MAXREG_COUNT
	.align		4
        /*002c*/ 	.byte	0x03, 0x1b
        /*002e*/ 	.short	0x00ff


	//----- nvinfo : EIATTR_MERCURY_ISA_VERSION
	.align		4
        /*0030*/ 	.byte	0x03, 0x5f
        /*0032*/ 	.short	0x0101


	//----- nvinfo : EIATTR_VRC_CTA_INIT_COUNT
	.align		4
        /*0034*/ 	.byte	0x02, 0x4a
	.zero		1
	.zero		1


	//----- nvinfo : EIATTR_EXIT_INSTR_OFFSETS
	.align		4
        /*0038*/ 	.byte	0x04, 0x1c
        /*003a*/ 	.short	(.L_13 - .L_12)


	//   ....[0]....
.L_12:
        /*003c*/ 	.word	0x00000d00


	//----- nvinfo : EIATTR_CBANK_PARAM_SIZE
	.align		4
.L_13:
        /*0040*/ 	.byte	0x03, 0x19
        /*0042*/ 	.short	0x0010


	//----- nvinfo : EIATTR_PARAM_CBANK
	.align		4
        /*0044*/ 	.byte	0x04, 0x0a
        /*0046*/ 	.short	(.L_15 - .L_14)
	.align		4
.L_14:
        /*0048*/ 	.word	index@(.nv.constant0.default_function_kernel)
        /*004c*/ 	.short	0x0380
        /*004e*/ 	.short	0x0010


	//----- nvinfo : EIATTR_SW_WAR
	.align		4
.L_15:
        /*0050*/ 	.byte	0x04, 0x36
        /*0052*/ 	.short	(.L_17 - .L_16)
.L_16:
        /*0054*/ 	.word	0x00000008
.L_17:


//--------------------- .nv.callgraph             --------------------------
	.section	.nv.callgraph,"",@"SHT_CUDA_CALLGRAPH"
	.align	4
	.sectionentsize	8
	.align		4
        /*0000*/ 	.word	0x00000000
	.align		4
        /*0004*/ 	.word	0xffffffff
	.align		4
        /*0008*/ 	.word	0x00000000
	.align		4
        /*000c*/ 	.word	0xfffffffe
	.align		4
        /*0010*/ 	.word	0x00000000
	.align		4
        /*0014*/ 	.word	0xfffffffd
	.align		4
        /*0018*/ 	.word	0x00000000
	.align		4
        /*001c*/ 	.word	0xfffffffc


//--------------------- .text.default_function_kernel --------------------------
	.section	.text.default_function_kernel,"ax",@progbits
	.align	128
        .global         default_function_kernel
        .type           default_function_kernel,@function
        .size           default_function_kernel,(.L_x_2 - default_function_kernel)
        .other          default_function_kernel,@"STO_CUDA_ENTRY STV_DEFAULT"
default_function_kernel:
.text.default_function_kernel:
[----:B------:R-:W-:Y:S01]  /*0000*/  LDC R1, c[0x0][0x37c] ;  /* 0x0000df00ff017b82 */ /* 0x000fe20000000800 */
[----:B------:R-:W0:Y:S01]  /*0010*/  LDCU.64 UR4, c[0x0][0x380] ;  /* 0x00007000ff0477ac */ /* 0x000e220008000a00 */
[----:B------:R-:W-:Y:S01]  /*0020*/  HFMA2 R7, -RZ, RZ, 1.875, 0 ;  /* 0x3f800000ff077431 */ /* 0x000fe200000001ff */
[----:B------:R-:W1:Y:S01]  /*0030*/  LDCU.64 UR6, c[0x0][0x358] ;  /* 0x00006b00ff0677ac */ /* 0x000e620008000a00 */
[----:B0-----:R-:W-:-:S04]  /*0040*/  UIADD3 UR4, UP0, UPT, UR4, 0x30, URZ ;  /* 0x0000003004047890 */ /* 0x001fc8000ff1e0ff */
[----:B------:R-:W-:Y:S02]  /*0050*/  UIADD3.X UR5, UPT, UPT, URZ, UR5, URZ, UP0, !UPT ;  /* 0x00000005ff057290 */ /* 0x000fe400087fe4ff */
[----:B------:R-:W-:Y:S01]  /*0060*/  MOV R2, UR4 ;  /* 0x0000000400027c02 */ /* 0x000fe20008000f00 */
[----:B------:R-:W-:-:S03]  /*0070*/  UMOV UR4, URZ ;  /* 0x000000ff00047c82 */ /* 0x000fc60008000000 */
[----:B-1----:R-:W-:-:S07]  /*0080*/  MOV R3, UR5 ;  /* 0x0000000500037c02 */ /* 0x002fce0008000f00 */
.L_x_0:
[----:B------:R-:W2:Y:S04]  /*0090*/  LDG.E.CONSTANT R8, desc[UR6][R2.64+-0x30] ;  /* 0xffffd00602087981 */ /* 0x000ea8000c1e9900 */
[----:B------:R-:W3:Y:S04]  /*00a0*/  LDG.E.CONSTANT R26, desc[UR6][R2.64+-0x2c] ;  /* 0xffffd406021a7981 */ /* 0x000ee8000c1e9900 */
[----:B------:R-:W4:Y:S04]  /*00b0*/  LDG.E.CONSTANT R6, desc[UR6][R2.64+-0x28] ;  /* 0xffffd80602067981 */ /* 0x000f28000c1e9900 */
[----:B------:R-:W5:Y:S04]  /*00c0*/  LDG.E.CONSTANT R5, desc[UR6][R2.64+-0x24] ;  /* 0xffffdc0602057981 */ /* 0x000f68000c1e9900 */
        /* <DEDUP_REMOVED lines=18> */
[----:B------:R-:W5:Y:S01]  /*01f0*/  LDG.E.CONSTANT R9, desc[UR6][R2.64+0x28] ;  /* 0x0000280602097981 */ /* 0x000f62000c1e9900 */
[----:B--2---:R-:W-:-:S03]  /*0200*/  FMUL R7, R8, R7 ;  /* 0x0000000708077220 */ /* 0x004fc60000400000 */
[----:B------:R-:W2:Y:S01]  /*0210*/  LDG.E.CONSTANT R8, desc[UR6][R2.64+0x2c] ;  /* 0x00002c0602087981 */ /* 0x000ea2000c1e9900 */
[----:B---3--:R-:W-:-:S03]  /*0220*/  FMUL R27, R7, R26 ;  /* 0x0000001a071b7220 */ /* 0x008fc60000400000 */
[----:B------:R-:W3:Y:S01]  /*0230*/  LDG.E.CONSTANT R7, desc[UR6][R2.64+0x30] ;  /* 0x0000300602077981 */ /* 0x000ee2000c1e9900 */
[----:B----4-:R-:W-:-:S03]  /*0240*/  FMUL R26, R27, R6 ;  /* 0x000000061b1a7220 */ /* 0x010fc60000400000 */
[----:B------:R-:W4:Y:S01]  /*0250*/  LDG.E.CONSTANT R6, desc[UR6][R2.64+0x34] ;  /* 0x0000340602067981 */ /* 0x000f22000c1e9900 */
[----:B-----5:R-:W-:-:S03]  /*0260*/  FMUL R27, R26, R5 ;  /* 0x000000051a1b7220 */ /* 0x020fc60000400000 */
[----:B------:R-:W5:Y:S01]  /*0270*/  LDG.E.CONSTANT R5, desc[UR6][R2.64+0x38] ;  /* 0x0000380602057981 */ /* 0x000f62000c1e9900 */
[----:B------:R-:W-:-:S03]  /*0280*/  FMUL R27, R27, R4 ;  /* 0x000000041b1b7220 */ /* 0x000fc60000400000 */
        /* <DEDUP_REMOVED lines=136> */
[----:B------:R0:W5:Y:S01]  /*0b10*/  LDG.E.CONSTANT R5, desc[UR6][R2.64+0x14c] ;  /* 0x00014c0602057981 */ /* 0x000162000c1e9900 */
[----:B------:R-:W-:Y:S01]  /*0b20*/  UIADD3 UR4, UPT, UPT, UR4, 0x4, URZ ;  /* 0x0000000404047890 */ /* 0x000fe2000fffe0ff */
[----:B------:R-:W-:-:S03]  /*0b30*/  FMUL R27, R27, R4 ;  /* 0x000000041b1b7220 */ /* 0x000fc60000400000 */
[----:B------:R-:W-:Y:S01]  /*0b40*/  UISETP.NE.AND UP0, UPT, UR4, 0x10, UPT ;  /* 0x000000100400788c */ /* 0x000fe2000bf05270 */
[----:B------:R-:W-:-:S04]  /*0b50*/  FMUL R0, R27, R0 ;  /* 0x000000001b007220 */ /* 0x000fc80000400000 */
[----:B------:R-:W-:Y:S01]  /*0b60*/  FMUL R19, R0, R19 ;  /* 0x0000001300137220 */ /* 0x000fe20000400000 */
[----:B0-----:R-:W-:-:S03]  /*0b70*/  IADD3 R2, P0, PT, R2, 0x180, RZ ;  /* 0x0000018002027810 */ /* 0x001fc60007f1e0ff */
[----:B------:R-:W-:Y:S01]  /*0b80*/  FMUL R18, R19, R18 ;  /* 0x0000001213127220 */ /* 0x000fe20000400000 */
[----:B------:R-:W-:-:S03]  /*0b90*/  IADD3.X R3, PT, PT, RZ, R3, RZ, P0, !PT ;  /* 0x00000003ff037210 */ /* 0x000fc600007fe4ff */
[----:B------:R-:W-:-:S04]  /*0ba0*/  FMUL R17, R18, R17 ;  /* 0x0000001112117220 */ /* 0x000fc80000400000 */
        /* <DEDUP_REMOVED lines=14> */
[----:B--2---:R-:W-:-:S04]  /*0c90*/  FMUL R8, R9, R8 ;  /* 0x0000000809087220 */ /* 0x004fc80000400000 */
[----:B---3--:R-:W-:-:S04]  /*0ca0*/  FMUL R7, R8, R7 ;  /* 0x0000000708077220 */ /* 0x008fc80000400000 */
[----:B----4-:R-:W-:-:S04]  /*0cb0*/  FMUL R6, R7, R6 ;  /* 0x0000000607067220 */ /* 0x010fc80000400000 */
[----:B-----5:R-:W-:Y:S01]  /*0cc0*/  FMUL R7, R6, R5 ;  /* 0x0000000506077220 */ /* 0x020fe20000400000 */
[----:B------:R-:W-:Y:S06]  /*0cd0*/  BRA.U UP0, `(.L_x_0) ;  /* 0xfffffff100ec7547 */ /* 0x000fec000b83ffff */
[----:B------:R-:W0:Y:S02]  /*0ce0*/  LDC.64 R2, c[0x0][0x388] ;  /* 0x0000e200ff027b82 */ /* 0x000e240000000a00 */
[----:B0-----:R-:W-:Y:S01]  /*0cf0*/  STG.E desc[UR6][R2.64], R7 ;  /* 0x0000000702007986 */ /* 0x001fe2000c101906 */
[----:B------:R-:W-:Y:S05]  /*0d00*/  EXIT ;  /* 0x000000000000794d */ /* 0x000fea0003800000 */
.L_x_1:
[----:B------:R-:W-:-:S00]  /*0d10*/  BRA `(.L_x_1) ;  /* 0xfffffffc00fc7947 */ /* 0x000fc0000383ffff */
[----:B------:R-:W-:-:S00]  /*0d20*/  NOP ;  /* 0x0000000000007918 */ /* 0x000fc00000000000 */
        /* <DEDUP_REMOVED lines=13> */
.L_x_2:


//--------------------- .nv.shared.reserved.0     --------------------------
	.section	.nv.shared.reserved.0,"aw",@nobits
	.weak		__nv_reservedSMEM_offset_0_alias
	.size		__nv_reservedSMEM_offset_0_alias, 0, 64
	.other		__nv_reservedSMEM_offset_0_alias,@"STO_CUDA_RESERVED_SHARED STV_DEFAULT"
__nv_reservedSMEM_offset_0_alias:
	.zero		0
	.zero		64


//--------------------- .nv.constant0.default_function_kernel --------------------------
	.section	.nv.constant0.default_function_kernel,"a",@progbits
	.sectionflags	@""
	.align	4
.nv.constant0.default_function_kernel:
	.zero		912


//--------------------- SYMBOLS --------------------------

	.type		.nv.reservedSmem.offset0,@object
	.size		.nv.reservedSmem.offset0,0x4
